//
// Generated by NVIDIA NVVM Compiler
//
// Compiler Build ID: CL-36424714
// Cuda compilation tools, release 13.0, V13.0.88
// Based on NVVM 20.0.0
//

.version 9.0
.target sm_100
.address_size 64

	// .globl	Run

.visible .entry Run(
	.param .u32 Run_param_0,
	.param .u64 .ptr .align 1 Run_param_1,
	.param .u64 .ptr .align 1 Run_param_2,
	.param .u32 Run_param_3,
	.param .u32 Run_param_4
)
{
	.reg .pred 	%p<3>;
	.reg .b32 	%r<17>;
	.reg .b64 	%rd<15>;
	.reg .b64 	%fd<2>;

	ld.param.u32 	%r5, [Run_param_0];
	ld.param.u64 	%rd5, [Run_param_1];
	ld.param.u64 	%rd6, [Run_param_2];
	ld.param.u32 	%r3, [Run_param_3];
	ld.param.u32 	%r4, [Run_param_4];
	mov.u32 	%r6, %ctaid.x;
	mov.u32 	%r7, %ntid.x;
	mov.u32 	%r8, %tid.x;
	mad.lo.s32 	%r1, %r6, %r7, %r8;
	div.s32 	%r2, %r5, %r3;
	setp.ge.s32 	%p1, %r1, %r5;
	@%p1 bra 	$L__BB0_5;
	cvt.s64.s32 	%rd1, %r2;
	and.b64  	%rd7, %rd1, -4294967296;
	setp.ne.s64 	%p2, %rd7, 0;
	@%p2 bra 	$L__BB0_3;
	cvt.u32.u64 	%r9, %rd1;
	div.u32 	%r10, 4, %r9;
	cvt.u64.u32 	%rd14, %r10;
	bra.uni 	$L__BB0_4;
$L__BB0_3:
	div.u64 	%rd14, 4, %rd1;
$L__BB0_4:
	cvt.u32.u64 	%r11, %rd14;
	div.s32 	%r12, %r1, %r3;
	mul.lo.s32 	%r13, %r12, %r3;
	sub.s32 	%r14, %r1, %r13;
	add.s32 	%r15, %r14, %r4;
	mad.lo.s32 	%r16, %r12, %r11, %r15;
	cvta.to.global.u64 	%rd8, %rd5;
	mul.wide.s32 	%rd9, %r16, 8;
	add.s64 	%rd10, %rd8, %rd9;
	ld.global.nc.f64 	%fd1, [%rd10];
	cvta.to.global.u64 	%rd11, %rd6;
	mul.wide.s32 	%rd12, %r1, 8;
	add.s64 	%rd13, %rd11, %rd12;
	st.global.f64 	[%rd13], %fd1;
$L__BB0_5:
	ret;

}


// ===== COMPILED SASS (sm_100) =====

	.target	sm_100

	.elftype	@"ET_EXEC"


//--------------------- .note.nv.tkinfo           --------------------------
	.section	.note.nv.tkinfo,"",@"SHT_NOTE"
	.sectionflags	@"SHF_NOTE_NV_TKINFO"
	.tkinfo
        /*0018*/ 	.word	0x00000002
        /*0030*/ 	.string	""
        /*0030*/ 	.string	"ptxas"
        /*0030*/ 	.string	"Cuda compilation tools, release 13.0, V13.0.88"
        /*0030*/ 	.string	"Build cuda_13.0.r13.0/compiler.36424714_0"
        /*0030*/ 	.string	"-arch sm_100 -m 64 "



//--------------------- .note.nv.cuinfo           --------------------------
	.section	.note.nv.cuinfo,"",@"SHT_NOTE"
	.sectionflags	@"SHF_NOTE_NV_CUINFO"
        /*0018*/ 	.short	0x0002
        /*001a*/ 	.short	0x0064
        /*001c*/ 	.short	0x0082
	.zero		2


//--------------------- .nv.info                  --------------------------
	.section	.nv.info,"",@"SHT_CUDA_INFO"
	.align	4


	//----- nvinfo : EIATTR_REGCOUNT
	.align		4
        /*0000*/ 	.byte	0x04, 0x2f
        /*0002*/ 	.short	(.L_1 - .L_0)
	.align		4
.L_0:
        /*0004*/ 	.word	index@(Run)
        /*0008*/ 	.word	0x00000012


	//----- nvinfo : EIATTR_FRAME_SIZE
	.align		4
.L_1:
        /*000c*/ 	.byte	0x04, 0x11
        /*000e*/ 	.short	(.L_3 - .L_2)
	.align		4
.L_2:
        /*0010*/ 	.word	index@($__internal_0_$__cuda_sm20_div_u64)
        /*0014*/ 	.word	0x00000000


	//----- nvinfo : EIATTR_FRAME_SIZE
	.align		4
.L_3:
        /*0018*/ 	.byte	0x04, 0x11
        /*001a*/ 	.short	(.L_5 - .L_4)
	.align		4
.L_4:
        /*001c*/ 	.word	index@(Run)
        /*0020*/ 	.word	0x00000000


	//----- nvinfo : EIATTR_MIN_STACK_SIZE
	.align		4
.L_5:
        /*0024*/ 	.byte	0x04, 0x12
        /*0026*/ 	.short	(.L_7 - .L_6)
	.align		4
.L_6:
        /*0028*/ 	.word	index@(Run)
        /*002c*/ 	.word	0x00000000
.L_7:


//--------------------- .nv.compat                --------------------------
	.section	.nv.compat,"",@"SHT_CUDA_COMPAT_INFO"
	.align	4
        /*0000*/ 	.byte	0x02, 0x09, 0x00, 0x00, 0x02, 0x02, 0x01, 0x00, 0x02, 0x05, 0x05, 0x00, 0x03, 0x07, 0x01, 0x01
        /*0010*/ 	.byte	0x02, 0x03, 0x00, 0x00, 0x02, 0x06, 0x01, 0x00, 0x04, 0x0b, 0x08, 0x00, 0x09, 0x00, 0x00, 0x00
        /*0020*/ 	.byte	0x00, 0x00, 0x00, 0x00


//--------------------- .nv.info.Run              --------------------------
	.section	.nv.info.Run,"",@"SHT_CUDA_INFO"
	.sectionflags	@""
	.align	4


	//----- nvinfo : EIATTR_CUDA_API_VERSION
	.align		4
        /*0000*/ 	.byte	0x04, 0x37
        /*0002*/ 	.short	(.L_9 - .L_8)
.L_8:
        /*0004*/ 	.word	0x00000082


	//----- nvinfo : EIATTR_KPARAM_INFO
	.align		4
.L_9:
        /*0008*/ 	.byte	0x04, 0x17
        /*000a*/ 	.short	(.L_11 - .L_10)
.L_10:
        /*000c*/ 	.word	0x00000000
        /*0010*/ 	.short	0x0004
        /*0012*/ 	.short	0x001c
        /*0014*/ 	.byte	0x00, 0xf0, 0x11, 0x00


	//----- nvinfo : EIATTR_KPARAM_INFO
	.align		4
.L_11:
        /*0018*/ 	.byte	0x04, 0x17
        /*001a*/ 	.short	(.L_13 - .L_12)
.L_12:
        /*001c*/ 	.word	0x00000000
        /*0020*/ 	.short	0x0003
        /*0022*/ 	.short	0x0018
        /*0024*/ 	.byte	0x00, 0xf0, 0x11, 0x00


	//----- nvinfo : EIATTR_KPARAM_INFO
	.align		4
.L_13:
        /*0028*/ 	.byte	0x04, 0x17
        /*002a*/ 	.short	(.L_15 - .L_14)
.L_14:
        /*002c*/ 	.word	0x00000000
        /*0030*/ 	.short	0x0002
        /*0032*/ 	.short	0x0010
        /*0034*/ 	.byte	0x00, 0xf5, 0x21, 0x00


	//----- nvinfo : EIATTR_KPARAM_INFO
	.align		4
.L_15:
        /*0038*/ 	.byte	0x04, 0x17
        /*003a*/ 	.short	(.L_17 - .L_16)
.L_16:
        /*003c*/ 	.word	0x00000000
        /*0040*/ 	.short	0x0001
        /*0042*/ 	.short	0x0008
        /*0044*/ 	.byte	0x00, 0xf5, 0x21, 0x00


	//----- nvinfo : EIATTR_KPARAM_INFO
	.align		4
.L_17:
        /*0048*/ 	.byte	0x04, 0x17
        /*004a*/ 	.short	(.L_19 - .L_18)
.L_18:
        /*004c*/ 	.word	0x00000000
        /*0050*/ 	.short	0x0000
        /*0052*/ 	.short	0x0000
        /*0054*/ 	.byte	0x00, 0xf0, 0x11, 0x00


	//----- nvinfo : EIATTR_SPARSE_MMA_MASK
	.align		4
.L_19:
        /*0058*/ 	.byte	0x03, 0x50
        /*005a*/ 	.short	0x0000


	//----- nvinfo : EIATTR_MAXREG_COUNT
	.align		4
        /*005c*/ 	.byte	0x03, 0x1b
        /*005e*/ 	.short	0x00ff


	//----- nvinfo : EIATTR_MERCURY_ISA_VERSION
	.align		4
        /*0060*/ 	.byte	0x03, 0x5f
        /*0062*/ 	.short	0x0101


	//----- nvinfo : EIATTR_VRC_CTA_INIT_COUNT
	.align		4
        /*0064*/ 	.byte	0x02, 0x4a
	.zero		1
	.zero		1


	//----- nvinfo : EIATTR_EXIT_INSTR_OFFSETS
	.align		4
        /*0068*/ 	.byte	0x04, 0x1c
        /*006a*/ 	.short	(.L_21 - .L_20)


	//   ....[0]....
.L_20:
        /*006c*/ 	.word	0x00000200


	//   ....[1]....
        /*0070*/ 	.word	0x00000610


	//----- nvinfo : EIATTR_CRS_STACK_SIZE
	.align		4
.L_21:
        /*0074*/ 	.byte	0x04, 0x1e
        /*0076*/ 	.short	(.L_23 - .L_22)
.L_22:
        /*0078*/ 	.word	0x00000000


	//----- nvinfo : EIATTR_CBANK_PARAM_SIZE
	.align		4
.L_23:
        /*007c*/ 	.byte	0x03, 0x19
        /*007e*/ 	.short	0x0020


	//----- nvinfo : EIATTR_PARAM_CBANK
	.align		4
        /*0080*/ 	.byte	0x04, 0x0a
        /*0082*/ 	.short	(.L_25 - .L_24)
	.align		4
.L_24:
        /*0084*/ 	.word	index@(.nv.constant0.Run)
        /*0088*/ 	.short	0x0380
        /*008a*/ 	.short	0x0020


	//----- nvinfo : EIATTR_SW_WAR
	.align		4
.L_25:
        /*008c*/ 	.byte	0x04, 0x36
        /*008e*/ 	.short	(.L_27 - .L_26)
.L_26:
        /*0090*/ 	.word	0x00000008
.L_27:


//--------------------- .nv.callgraph             --------------------------
	.section	.nv.callgraph,"",@"SHT_CUDA_CALLGRAPH"
	.align	4
	.sectionentsize	8
	.align		4
        /*0000*/ 	.word	0x00000000
	.align		4
        /*0004*/ 	.word	0xffffffff
	.align		4
        /*0008*/ 	.word	0x00000000
	.align		4
        /*000c*/ 	.word	0xfffffffe
	.align		4
        /*0010*/ 	.word	0x00000000
	.align		4
        /*0014*/ 	.word	0xfffffffd
	.align		4
        /*0018*/ 	.word	0x00000000
	.align		4
        /*001c*/ 	.word	0xfffffffc


//--------------------- .text.Run                 --------------------------
	.section	.text.Run,"ax",@progbits
	.align	128
        .global         Run
        .type           Run,@function
        .size           Run,(.L_x_3 - Run)
        .other          Run,@"STO_CUDA_ENTRY STV_DEFAULT"
Run:
.text.Run:
[----:B------:R-:W-:Y:S08]  /*0000*/  LDC R1, c[0x0][0x37c] ;  /* 0x0000df00ff017b82 */ /* 0x000ff00000000800 */
[----:B------:R-:W0:Y:S08]  /*0010*/  LDC R4, c[0x0][0x398] ;  /* 0x0000e600ff047b82 */ /* 0x000e300000000800 */
[----:B------:R-:W1:Y:S08]  /*0020*/  LDC R9, c[0x0][0x380] ;  /* 0x0000e000ff097b82 */ /* 0x000e700000000800 */
[----:B------:R-:W2:Y:S01]  /*0030*/  S2UR UR4, SR_CTAID.X ;  /* 0x00000000000479c3 */ /* 0x000ea20000002500 */
[----:B0-----:R-:W-:-:S04]  /*0040*/  IABS R7, R4 ;  /* 0x0000000400077213 */ /* 0x001fc80000000000 */
[----:B------:R-:W0:Y:S08]  /*0050*/  I2F.RP R0, R7 ;  /* 0x0000000700007306 */ /* 0x000e300000209400 */
[----:B0-----:R-:W0:Y:S02]  /*0060*/  MUFU.RCP R0, R0 ;  /* 0x0000000000007308 */ /* 0x001e240000001000 */
[----:B0-----:R-:W-:-:S06]  /*0070*/  VIADD R2, R0, 0xffffffe ;  /* 0x0ffffffe00027836 */ /* 0x001fcc0000000000 */
[----:B------:R0:W3:Y:S02]  /*0080*/  F2I.FTZ.U32.TRUNC.NTZ R3, R2 ;  /* 0x0000000200037305 */ /* 0x0000e4000021f000 */
[----:B0-----:R-:W-:Y:S02]  /*0090*/  HFMA2 R2, -RZ, RZ, 0, 0 ;  /* 0x00000000ff027431 */ /* 0x001fe400000001ff */
[----:B---3--:R-:W-:-:S04]  /*00a0*/  IMAD.MOV R6, RZ, RZ, -R3 ;  /* 0x000000ffff067224 */ /* 0x008fc800078e0a03 */
[----:B------:R-:W-:Y:S01]  /*00b0*/  IMAD R5, R6, R7, RZ ;  /* 0x0000000706057224 */ /* 0x000fe200078e02ff */
[----:B-1----:R-:W-:-:S03]  /*00c0*/  IABS R6, R9 ;  /* 0x0000000900067213 */ /* 0x002fc60000000000 */
[----:B------:R-:W-:Y:S02]  /*00d0*/  IMAD.HI.U32 R3, R3, R5, R2 ;  /* 0x0000000503037227 */ /* 0x000fe400078e0002 */
[----:B------:R-:W2:Y:S01]  /*00e0*/  S2R R5, SR_TID.X ;  /* 0x0000000000057919 */ /* 0x000ea20000002100 */
[----:B------:R-:W2:Y:S03]  /*00f0*/  LDC R2, c[0x0][0x360] ;  /* 0x0000d800ff027b82 */ /* 0x000ea60000000800 */
[----:B------:R-:W-:-:S04]  /*0100*/  IMAD.HI.U32 R3, R3, R6, RZ ;  /* 0x0000000603037227 */ /* 0x000fc800078e00ff */
[----:B------:R-:W-:-:S04]  /*0110*/  IMAD.MOV R0, RZ, RZ, -R3 ;  /* 0x000000ffff007224 */ /* 0x000fc800078e0a03 */
[----:B------:R-:W-:-:S05]  /*0120*/  IMAD R0, R7, R0, R6 ;  /* 0x0000000007007224 */ /* 0x000fca00078e0206 */
[----:B------:R-:W-:-:S13]  /*0130*/  ISETP.GT.U32.AND P2, PT, R7, R0, PT ;  /* 0x000000000700720c */ /* 0x000fda0003f44070 */
[----:B------:R-:W-:Y:S01]  /*0140*/  @!P2 IMAD.IADD R0, R0, 0x1, -R7 ;  /* 0x000000010000a824 */ /* 0x000fe200078e0a07 */
[----:B------:R-:W-:Y:S02]  /*0150*/  @!P2 IADD3 R3, PT, PT, R3, 0x1, RZ ;  /* 0x000000010303a810 */ /* 0x000fe40007ffe0ff */
[----:B------:R-:W-:Y:S02]  /*0160*/  ISETP.NE.AND P2, PT, R4, RZ, PT ;  /* 0x000000ff0400720c */ /* 0x000fe40003f45270 */
[----:B------:R-:W-:Y:S02]  /*0170*/  ISETP.GE.U32.AND P0, PT, R0, R7, PT ;  /* 0x000000070000720c */ /* 0x000fe40003f06070 */
[----:B------:R-:W-:-:S04]  /*0180*/  LOP3.LUT R0, R9, R4, RZ, 0x3c, !PT ;  /* 0x0000000409007212 */ /* 0x000fc800078e3cff */
[----:B------:R-:W-:Y:S01]  /*0190*/  ISETP.GE.AND P1, PT, R0, RZ, PT ;  /* 0x000000ff0000720c */ /* 0x000fe20003f26270 */
[----:B--2---:R-:W-:-:S06]  /*01a0*/  IMAD R0, R2, UR4, R5 ;  /* 0x0000000402007c24 */ /* 0x004fcc000f8e0205 */
[----:B------:R-:W-:Y:S01]  /*01b0*/  @P0 VIADD R3, R3, 0x1 ;  /* 0x0000000103030836 */ /* 0x000fe20000000000 */
[----:B------:R-:W-:-:S03]  /*01c0*/  ISETP.GE.AND P0, PT, R0, R9, PT ;  /* 0x000000090000720c */ /* 0x000fc60003f06270 */
[----:B------:R-:W-:-:S05]  /*01d0*/  IMAD.MOV.U32 R6, RZ, RZ, R3 ;  /* 0x000000ffff067224 */ /* 0x000fca00078e0003 */
[----:B------:R-:W-:Y:S02]  /*01e0*/  @!P1 IADD3 R6, PT, PT, -R6, RZ, RZ ;  /* 0x000000ff06069210 */ /* 0x000fe40007ffe1ff */
[----:B------:R-:W-:-:S03]  /*01f0*/  @!P2 LOP3.LUT R6, RZ, R4, RZ, 0x33, !PT ;  /* 0x00000004ff06a212 */ /* 0x000fc600078e33ff */
[----:B------:R-:W-:Y:S05]  /*0200*/  @P0 EXIT ;  /* 0x000000000000094d */ /* 0x000fea0003800000 */
[----:B------:R-:W-:-:S04]  /*0210*/  SHF.R.S32.HI R3, RZ, 0x1f, R6 ;  /* 0x0000001fff037819 */ /* 0x000fc80000011406 */
[----:B------:R-:W-:-:S13]  /*0220*/  ISETP.NE.U32.AND P0, PT, R3, RZ, PT ;  /* 0x000000ff0300720c */ /* 0x000fda0003f05070 */
[----:B------:R-:W-:Y:S05]  /*0230*/  @P0 BRA `(.L_x_0) ;  /* 0x0000000000500947 */ /* 0x000fea0003800000 */
[----:B------:R-:W0:Y:S01]  /*0240*/  I2F.U32.RP R4, R6 ;  /* 0x0000000600047306 */ /* 0x000e220000209000 */
[----:B------:R-:W-:Y:S02]  /*0250*/  IADD3 R5, PT, PT, RZ, -R6, RZ ;  /* 0x80000006ff057210 */ /* 0x000fe40007ffe0ff */
[----:B------:R-:W-:-:S05]  /*0260*/  ISETP.NE.U32.AND P2, PT, R6, RZ, PT ;  /* 0x000000ff0600720c */ /* 0x000fca0003f45070 */
[----:B0-----:R-:W0:Y:S02]  /*0270*/  MUFU.RCP R4, R4 ;  /* 0x0000000400047308 */ /* 0x001e240000001000 */
[----:B0-----:R-:W-:-:S06]  /*0280*/  VIADD R2, R4, 0xffffffe ;  /* 0x0ffffffe04027836 */ /* 0x001fcc0000000000 */
[----:B------:R0:W1:Y:S02]  /*0290*/  F2I.FTZ.U32.TRUNC.NTZ R3, R2 ;  /* 0x0000000200037305 */ /* 0x000064000021f000 */
[----:B0-----:R-:W-:Y:S02]  /*02a0*/  IMAD.MOV.U32 R2, RZ, RZ, RZ ;  /* 0x000000ffff027224 */ /* 0x001fe400078e00ff */
[----:B-1----:R-:W-:-:S04]  /*02b0*/  IMAD R5, R5, R3, RZ ;  /* 0x0000000305057224 */ /* 0x002fc800078e02ff */
[----:B------:R-:W-:-:S06]  /*02c0*/  IMAD.HI.U32 R3, R3, R5, R2 ;  /* 0x0000000503037227 */ /* 0x000fcc00078e0002 */
[----:B------:R-:W-:-:S05]  /*02d0*/  IMAD.HI.U32 R3, R3, 0x4, RZ ;  /* 0x0000000403037827 */ /* 0x000fca00078e00ff */
[----:B------:R-:W-:-:S05]  /*02e0*/  IADD3 R5, PT, PT, -R3, RZ, RZ ;  /* 0x000000ff03057210 */ /* 0x000fca0007ffe1ff */
[----:B------:R-:W-:-:S05]  /*02f0*/  IMAD R5, R6, R5, 0x4 ;  /* 0x0000000406057424 */ /* 0x000fca00078e0205 */
[----:B------:R-:W-:-:S13]  /*0300*/  ISETP.GE.U32.AND P0, PT, R5, R6, PT ;  /* 0x000000060500720c */ /* 0x000fda0003f06070 */
[----:B------:R-:W-:Y:S01]  /*0310*/  @P0 IMAD.IADD R5, R5, 0x1, -R6 ;  /* 0x0000000105050824 */ /* 0x000fe200078e0a06 */
[----:B------:R-:W-:-:S04]  /*0320*/  @P0 IADD3 R3, PT, PT, R3, 0x1, RZ ;  /* 0x0000000103030810 */ /* 0x000fc80007ffe0ff */
[----:B------:R-:W-:-:S13]  /*0330*/  ISETP.GE.U32.AND P1, PT, R5, R6, PT ;  /* 0x000000060500720c */ /* 0x000fda0003f26070 */
[----:B------:R-:W-:Y:S01]  /*0340*/  @P1 VIADD R3, R3, 0x1 ;  /* 0x0000000103031836 */ /* 0x000fe20000000000 */
[----:B------:R-:W-:-:S04]  /*0350*/  @!P2 LOP3.LUT R3, RZ, R6, RZ, 0x33, !PT ;  /* 0x00000006ff03a212 */ /* 0x000fc800078e33ff */
[----:B------:R-:W-:Y:S01]  /*0360*/  MOV R4, R3 ;  /* 0x0000000300047202 */ /* 0x000fe20000000f00 */
[----:B------:R-:W-:Y:S06]  /*0370*/  BRA `(.L_x_1) ;  /* 0x00000000000c7947 */ /* 0x000fec0003800000 */
.L_x_0:
[----:B------:R-:W-:Y:S01]  /*0380*/  IMAD.MOV.U32 R4, RZ, RZ, R6 ;  /* 0x000000ffff047224 */ /* 0x000fe200078e0006 */
[----:B------:R-:W-:-:S07]  /*0390*/  MOV R2, 0x3b0 ;  /* 0x000003b000027802 */ /* 0x000fce0000000f00 */
[----:B------:R-:W-:Y:S05]  /*03a0*/  CALL.REL.NOINC `($__internal_0_$__cuda_sm20_div_u64) ;  /* 0x00000000009c7944 */ /* 0x000fea0003c00000 */
.L_x_1:
[----:B------:R-:W0:Y:S01]  /*03b0*/  LDC R9, c[0x0][0x398] ;  /* 0x0000e600ff097b82 */ /* 0x000e220000000800 */
[----:B------:R-:W-:Y:S01]  /*03c0*/  HFMA2 R2, -RZ, RZ, 0, 0 ;  /* 0x00000000ff027431 */ /* 0x000fe200000001ff */
[----:B------:R-:W-:Y:S01]  /*03d0*/  IABS R6, R0 ;  /* 0x0000000000067213 */ /* 0x000fe20000000000 */
[----:B------:R-:W1:Y:S01]  /*03e0*/  LDCU UR6, c[0x0][0x39c] ;  /* 0x00007380ff0677ac */ /* 0x000e620008000800 */
[----:B------:R-:W2:Y:S01]  /*03f0*/  LDCU.64 UR4, c[0x0][0x358] ;  /* 0x00006b00ff0477ac */ /* 0x000ea20008000a00 */
[----:B0-----:R-:W-:-:S04]  /*0400*/  IABS R8, R9 ;  /* 0x0000000900087213 */ /* 0x001fc80000000000 */
[----:B------:R-:W0:Y:S08]  /*0410*/  I2F.RP R5, R8 ;  /* 0x0000000800057306 */ /* 0x000e300000209400 */
[----:B0-----:R-:W0:Y:S02]  /*0420*/  MUFU.RCP R5, R5 ;  /* 0x0000000500057308 */ /* 0x001e240000001000 */
[----:B0-----:R-:W-:-:S06]  /*0430*/  IADD3 R7, PT, PT, R5, 0xffffffe, RZ ;  /* 0x0ffffffe05077810 */ /* 0x001fcc0007ffe0ff */
[----:B------:R-:W0:Y:S02]  /*0440*/  F2I.FTZ.U32.TRUNC.NTZ R3, R7 ;  /* 0x0000000700037305 */ /* 0x000e24000021f000 */
[----:B0-----:R-:W-:-:S04]  /*0450*/  IMAD.MOV R11, RZ, RZ, -R3 ;  /* 0x000000ffff0b7224 */ /* 0x001fc800078e0a03 */
[----:B------:R-:W-:-:S04]  /*0460*/  IMAD R11, R11, R8, RZ ;  /* 0x000000080b0b7224 */ /* 0x000fc800078e02ff */
[----:B------:R-:W-:-:S04]  /*0470*/  IMAD.HI.U32 R2, R3, R11, R2 ;  /* 0x0000000b03027227 */ /* 0x000fc800078e0002 */
[----:B------:R-:W-:-:S04]  /*0480*/  IMAD.MOV.U32 R3, RZ, RZ, R6 ;  /* 0x000000ffff037224 */ /* 0x000fc800078e0006 */
[----:B------:R-:W-:-:S05]  /*0490*/  IMAD.HI.U32 R2, R2, R3, RZ ;  /* 0x0000000302027227 */ /* 0x000fca00078e00ff */
[----:B------:R-:W-:-:S05]  /*04a0*/  IADD3 R6, PT, PT, -R2, RZ, RZ ;  /* 0x000000ff02067210 */ /* 0x000fca0007ffe1ff */
[----:B------:R-:W-:-:S05]  /*04b0*/  IMAD R3, R8, R6, R3 ;  /* 0x0000000608037224 */ /* 0x000fca00078e0203 */
[----:B------:R-:W-:-:S13]  /*04c0*/  ISETP.GT.U32.AND P2, PT, R8, R3, PT ;  /* 0x000000030800720c */ /* 0x000fda0003f44070 */
[----:B------:R-:W-:Y:S01]  /*04d0*/  @!P2 IMAD.IADD R3, R3, 0x1, -R8 ;  /* 0x000000010303a824 */ /* 0x000fe200078e0a08 */
[----:B------:R-:W-:Y:S02]  /*04e0*/  @!P2 IADD3 R2, PT, PT, R2, 0x1, RZ ;  /* 0x000000010202a810 */ /* 0x000fe40007ffe0ff */
[----:B------:R-:W-:Y:S02]  /*04f0*/  ISETP.NE.AND P2, PT, R9, RZ, PT ;  /* 0x000000ff0900720c */ /* 0x000fe40003f45270 */
[----:B------:R-:W-:Y:S02]  /*0500*/  ISETP.GE.U32.AND P1, PT, R3, R8, PT ;  /* 0x000000080300720c */ /* 0x000fe40003f26070 */
[----:B------:R-:W-:-:S04]  /*0510*/  LOP3.LUT R3, R0, R9, RZ, 0x3c, !PT ;  /* 0x0000000900037212 */ /* 0x000fc800078e3cff */
[----:B------:R-:W-:-:S07]  /*0520*/  ISETP.GE.AND P0, PT, R3, RZ, PT ;  /* 0x000000ff0300720c */ /* 0x000fce0003f06270 */
[----:B------:R-:W-:-:S05]  /*0530*/  @P1 VIADD R2, R2, 0x1 ;  /* 0x0000000102021836 */ /* 0x000fca0000000000 */
[----:B------:R-:W-:Y:S02]  /*0540*/  MOV R5, R2 ;  /* 0x0000000200057202 */ /* 0x000fe40000000f00 */
[----:B------:R-:W0:Y:S03]  /*0550*/  LDC.64 R2, c[0x0][0x388] ;  /* 0x0000e200ff027b82 */ /* 0x000e260000000a00 */
[----:B------:R-:W-:Y:S01]  /*0560*/  @!P0 IMAD.MOV R5, RZ, RZ, -R5 ;  /* 0x000000ffff058224 */ /* 0x000fe200078e0a05 */
[----:B------:R-:W-:-:S04]  /*0570*/  @!P2 LOP3.LUT R5, RZ, R9, RZ, 0x33, !PT ;  /* 0x00000009ff05a212 */ /* 0x000fc800078e33ff */
[----:B------:R-:W-:-:S05]  /*0580*/  IADD3 R7, PT, PT, -R5, RZ, RZ ;  /* 0x000000ff05077210 */ /* 0x000fca0007ffe1ff */
[----:B------:R-:W-:-:S04]  /*0590*/  IMAD R6, R9, R7, R0 ;  /* 0x0000000709067224 */ /* 0x000fc800078e0200 */
[----:B-1----:R-:W-:-:S04]  /*05a0*/  VIADD R6, R6, UR6 ;  /* 0x0000000606067c36 */ /* 0x002fc80008000000 */
[----:B------:R-:W-:-:S04]  /*05b0*/  IMAD R5, R5, R4, R6 ;  /* 0x0000000405057224 */ /* 0x000fc800078e0206 */
[----:B0-----:R-:W-:Y:S02]  /*05c0*/  IMAD.WIDE R2, R5, 0x8, R2 ;  /* 0x0000000805027825 */ /* 0x001fe400078e0202 */
[----:B------:R-:W0:Y:S04]  /*05d0*/  LDC.64 R4, c[0x0][0x390] ;  /* 0x0000e400ff047b82 */ /* 0x000e280000000a00 */
[----:B--2---:R-:W2:Y:S01]  /*05e0*/  LDG.E.64.CONSTANT R2, desc[UR4][R2.64] ;  /* 0x0000000402027981 */ /* 0x004ea2000c1e9b00 */
[----:B0-----:R-:W-:-:S05]  /*05f0*/  IMAD.WIDE R4, R0, 0x8, R4 ;  /* 0x0000000800047825 */ /* 0x001fca00078e0204 */
[----:B--2---:R-:W-:Y:S01]  /*0600*/  STG.E.64 desc[UR4][R4.64], R2 ;  /* 0x0000000204007986 */ /* 0x004fe2000c101b04 */
[----:B------:R-:W-:Y:S05]  /*0610*/  EXIT ;  /* 0x000000000000794d */ /* 0x000fea0003800000 */
        .weak           $__internal_0_$__cuda_sm20_div_u64
        .type           $__internal_0_$__cuda_sm20_div_u64,@function
        .size           $__internal_0_$__cuda_sm20_div_u64,(.L_x_3 - $__internal_0_$__cuda_sm20_div_u64)
$__internal_0_$__cuda_sm20_div_u64:
[----:B------:R-:W-:-:S06]  /*0620*/  MOV R5, R3 ;  /* 0x0000000300057202 */ /* 0x000fcc0000000f00 */
[----:B------:R-:W0:Y:S08]  /*0630*/  I2F.U64.RP R5, R4 ;  /* 0x0000000400057312 */ /* 0x000e300000309000 */
[----:B0-----:R-:W0:Y:S02]  /*0640*/  MUFU.RCP R6, R5 ;  /* 0x0000000500067308 */ /* 0x001e240000001000 */
[----:B0-----:R-:W-:-:S06]  /*0650*/  VIADD R6, R6, 0x1ffffffe ;  /* 0x1ffffffe06067836 */ /* 0x001fcc0000000000 */
[----:B------:R-:W0:Y:S02]  /*0660*/  F2I.U64.TRUNC R6, R6 ;  /* 0x0000000600067311 */ /* 0x000e24000020d800 */
[----:B0-----:R-:W-:-:S04]  /*0670*/  IMAD.WIDE.U32 R8, R6, R4, RZ ;  /* 0x0000000406087225 */ /* 0x001fc800078e00ff */
[----:B------:R-:W-:Y:S01]  /*0680*/  IMAD R9, R6, R3, R9 ;  /* 0x0000000306097224 */ /* 0x000fe200078e0209 */
[----:B------:R-:W-:-:S03]  /*0690*/  IADD3 R11, P0, PT, RZ, -R8, RZ ;  /* 0x80000008ff0b7210 */ /* 0x000fc60007f1e0ff */
[----:B------:R-:W-:Y:S02]  /*06a0*/  IMAD R9, R7, R4, R9 ;  /* 0x0000000407097224 */ /* 0x000fe400078e0209 */
[----:B------:R-:W-:-:S03]  /*06b0*/  IMAD.HI.U32 R8, R6, R11, RZ ;  /* 0x0000000b06087227 */ /* 0x000fc600078e00ff */
[----:B------:R-:W-:Y:S01]  /*06c0*/  IADD3.X R13, PT, PT, RZ, ~R9, RZ, P0, !PT ;  /* 0x80000009ff0d7210 */ /* 0x000fe200007fe4ff */
[----:B------:R-:W-:-:S04]  /*06d0*/  IMAD.MOV.U32 R9, RZ, RZ, R6 ;  /* 0x000000ffff097224 */ /* 0x000fc800078e0006 */
[----:B------:R-:W-:-:S04]  /*06e0*/  IMAD.WIDE.U32 R8, P0, R6, R13, R8 ;  /* 0x0000000d06087225 */ /* 0x000fc80007800008 */
[C---:B------:R-:W-:Y:S02]  /*06f0*/  IMAD R15, R7.reuse, R13, RZ ;  /* 0x0000000d070f7224 */ /* 0x040fe400078e02ff */
[----:B------:R-:W-:-:S04]  /*0700*/  IMAD.HI.U32 R8, P1, R7, R11, R8 ;  /* 0x0000000b07087227 */ /* 0x000fc80007820008 */
[----:B------:R-:W-:Y:S01]  /*0710*/  IMAD.HI.U32 R5, R7, R13, RZ ;  /* 0x0000000d07057227 */ /* 0x000fe200078e00ff */
[----:B------:R-:W-:-:S04]  /*0720*/  IADD3 R9, P2, PT, R15, R8, RZ ;  /* 0x000000080f097210 */ /* 0x000fc80007f5e0ff */
[----:B------:R-:W-:Y:S01]  /*0730*/  IADD3.X R5, PT, PT, R5, R7, RZ, P0, !PT ;  /* 0x0000000705057210 */ /* 0x000fe200007fe4ff */
[----:B------:R-:W-:-:S03]  /*0740*/  IMAD.WIDE.U32 R6, R9, R4, RZ ;  /* 0x0000000409067225 */ /* 0x000fc600078e00ff */
[----:B------:R-:W-:Y:S01]  /*0750*/  IADD3.X R5, PT, PT, RZ, RZ, R5, P2, P1 ;  /* 0x000000ffff057210 */ /* 0x000fe200017e2405 */
[----:B------:R-:W-:Y:S01]  /*0760*/  IMAD R7, R9, R3, R7 ;  /* 0x0000000309077224 */ /* 0x000fe200078e0207 */
[----:B------:R-:W-:-:S03]  /*0770*/  IADD3 R11, P0, PT, RZ, -R6, RZ ;  /* 0x80000006ff0b7210 */ /* 0x000fc60007f1e0ff */
[----:B------:R-:W-:Y:S02]  /*0780*/  IMAD R7, R5, R4, R7 ;  /* 0x0000000405077224 */ /* 0x000fe400078e0207 */
[----:B------:R-:W-:-:S04]  /*0790*/  IMAD.HI.U32 R8, R9, R11, RZ ;  /* 0x0000000b09087227 */ /* 0x000fc800078e00ff */
[----:B------:R-:W-:Y:S02]  /*07a0*/  IMAD.X R6, RZ, RZ, ~R7, P0 ;  /* 0x000000ffff067224 */ /* 0x000fe400000e0e07 */
[----:B------:R-:W-:Y:S02]  /*07b0*/  IMAD.MOV.U32 R7, RZ, RZ, RZ ;  /* 0x000000ffff077224 */ /* 0x000fe400078e00ff */
[----:B------:R-:W-:-:S04]  /*07c0*/  IMAD.WIDE.U32 R8, P0, R9, R6, R8 ;  /* 0x0000000609087225 */ /* 0x000fc80007800008 */
[C---:B------:R-:W-:Y:S02]  /*07d0*/  IMAD R10, R5.reuse, R6, RZ ;  /* 0x00000006050a7224 */ /* 0x040fe400078e02ff */
[----:B------:R-:W-:-:S04]  /*07e0*/  IMAD.HI.U32 R9, P1, R5, R11, R8 ;  /* 0x0000000b05097227 */ /* 0x000fc80007820008 */
[----:B------:R-:W-:Y:S01]  /*07f0*/  IMAD.HI.U32 R8, R5, R6, RZ ;  /* 0x0000000605087227 */ /* 0x000fe200078e00ff */
[----:B------:R-:W-:-:S04]  /*0800*/  IADD3 R9, P2, PT, R10, R9, RZ ;  /* 0x000000090a097210 */ /* 0x000fc80007f5e0ff */
[----:B------:R-:W-:Y:S01]  /*0810*/  IADD3.X R5, PT, PT, R8, R5, RZ, P0, !PT ;  /* 0x0000000508057210 */ /* 0x000fe200007fe4ff */
[----:B------:R-:W-:-:S03]  /*0820*/  IMAD.HI.U32 R6, R9, 0x4, RZ ;  /* 0x0000000409067827 */ /* 0x000fc600078e00ff */
[----:B------:R-:W-:Y:S01]  /*0830*/  IADD3.X R5, PT, PT, RZ, RZ, R5, P2, P1 ;  /* 0x000000ffff057210 */ /* 0x000fe200017e2405 */
[----:B------:R-:W-:-:S04]  /*0840*/  IMAD.WIDE.U32 R6, RZ, R9, R6 ;  /* 0x00000009ff067225 */ /* 0x000fc800078e0006 */
[----:B------:R-:W-:-:S05]  /*0850*/  IMAD.HI.U32 R5, P0, R5, 0x4, R6 ;  /* 0x0000000405057827 */ /* 0x000fca0007800006 */
[----:B------:R-:W-:Y:S02]  /*0860*/  IADD3 R9, P1, PT, RZ, R5, RZ ;  /* 0x00000005ff097210 */ /* 0x000fe40007f3e0ff */
[----:B------:R-:W-:-:S03]  /*0870*/  IADD3.X R5, PT, PT, RZ, RZ, RZ, P0, !PT ;  /* 0x000000ffff057210 */ /* 0x000fc600007fe4ff */
[----:B------:R-:W-:-:S04]  /*0880*/  IMAD.WIDE.U32 R6, R9, R4, RZ ;  /* 0x0000000409067225 */ /* 0x000fc800078e00ff */
[----:B------:R-:W-:Y:S01]  /*0890*/  IMAD.X R5, RZ, RZ, R5, P1 ;  /* 0x000000ffff057224 */ /* 0x000fe200008e0605 */
[----:B------:R-:W-:Y:S01]  /*08a0*/  IADD3 R11, P1, PT, -R6, 0x4, RZ ;  /* 0x00000004060b7810 */ /* 0x000fe20007f3e1ff */
[C---:B------:R-:W-:Y:S01]  /*08b0*/  IMAD R7, R9.reuse, R3, R7 ;  /* 0x0000000309077224 */ /* 0x040fe200078e0207 */
[----:B------:R-:W-:Y:S02]  /*08c0*/  IADD3 R6, PT, PT, R9, 0x1, RZ ;  /* 0x0000000109067810 */ /* 0x000fe40007ffe0ff */
[-C--:B------:R-:W-:Y:S01]  /*08d0*/  ISETP.GE.U32.AND P0, PT, R11, R4.reuse, PT ;  /* 0x000000040b00720c */ /* 0x080fe20003f06070 */
[----:B------:R-:W-:-:S05]  /*08e0*/  IMAD R5, R5, R4, R7 ;  /* 0x0000000405057224 */ /* 0x000fca00078e0207 */
[----:B------:R-:W-:Y:S02]  /*08f0*/  IADD3.X R10, PT, PT, RZ, ~R5, RZ, P1, !PT ;  /* 0x80000005ff0a7210 */ /* 0x000fe40000ffe4ff */
[----:B------:R-:W-:Y:S02]  /*0900*/  IADD3 R5, P1, PT, -R4, R11, RZ ;  /* 0x0000000b04057210 */ /* 0x000fe40007f3e1ff */
[----:B------:R-:W-:-:S03]  /*0910*/  ISETP.GE.U32.AND.EX P0, PT, R10, R3, PT, P0 ;  /* 0x000000030a00720c */ /* 0x000fc60003f06100 */
[----:B------:R-:W-:Y:S01]  /*0920*/  IMAD.X R8, R10, 0x1, ~R3, P1 ;  /* 0x000000010a087824 */ /* 0x000fe200008e0e03 */
[----:B------:R-:W-:Y:S02]  /*0930*/  SEL R5, R5, R11, P0 ;  /* 0x0000000b05057207 */ /* 0x000fe40000000000 */
[----:B------:R-:W-:Y:S02]  /*0940*/  SEL R9, R6, R9, P0 ;  /* 0x0000000906097207 */ /* 0x000fe40000000000 */
[----:B------:R-:W-:Y:S02]  /*0950*/  SEL R8, R8, R10, P0 ;  /* 0x0000000a08087207 */ /* 0x000fe40000000000 */
[----:B------:R-:W-:Y:S02]  /*0960*/  ISETP.GE.U32.AND P0, PT, R5, R4, PT ;  /* 0x000000040500720c */ /* 0x000fe40003f06070 */
[----:B------:R-:W-:Y:S01]  /*0970*/  ISETP.NE.U32.AND P1, PT, R4, RZ, PT ;  /* 0x000000ff0400720c */ /* 0x000fe20003f25070 */
[----:B------:R-:W-:Y:S01]  /*0980*/  VIADD R4, R9, 0x1 ;  /* 0x0000000109047836 */ /* 0x000fe20000000000 */
[----:B------:R-:W-:-:S02]  /*0990*/  ISETP.GE.U32.AND.EX P0, PT, R8, R3, PT, P0 ;  /* 0x000000030800720c */ /* 0x000fc40003f06100 */
[----:B------:R-:W-:Y:S01]  /*09a0*/  ISETP.NE.AND.EX P1, PT, R3, RZ, PT, P1 ;  /* 0x000000ff0300720c */ /* 0x000fe20003f25310 */
[----:B------:R-:W-:Y:S01]  /*09b0*/  HFMA2 R3, -RZ, RZ, 0, 0 ;  /* 0x00000000ff037431 */ /* 0x000fe200000001ff */
[----:B------:R-:W-:-:S04]  /*09c0*/  SEL R4, R4, R9, P0 ;  /* 0x0000000904047207 */ /* 0x000fc80000000000 */
[----:B------:R-:W-:Y:S01]  /*09d0*/  SEL R4, R4, 0xffffffff, P1 ;  /* 0xffffffff04047807 */ /* 0x000fe20000800000 */
[----:B------:R-:W-:Y:S06]  /*09e0*/  RET.REL.NODEC R2 `(Run) ;  /* 0xfffffff402847950 */ /* 0x000fec0003c3ffff */
.L_x_2:
[----:B------:R-:W-:-:S00]  /*09f0*/  BRA `(.L_x_2) ;  /* 0xfffffffc00fc7947 */ /* 0x000fc0000383ffff */
[----:B------:R-:W-:-:S00]  /*0a00*/  NOP ;  /* 0x0000000000007918 */ /* 0x000fc00000000000 */
[----:B------:R-:W-:-:S00]  /*0a10*/  NOP ;  /* 0x0000000000007918 */ /* 0x000fc00000000000 */
[----:B------:R-:W-:-:S00]  /*0a20*/  NOP ;  /* 0x0000000000007918 */ /* 0x000fc00000000000 */
[----:B------:R-:W-:-:S00]  /*0a30*/  NOP ;  /* 0x0000000000007918 */ /* 0x000fc00000000000 */
[----:B------:R-:W-:-:S00]  /*0a40*/  NOP ;  /* 0x0000000000007918 */ /* 0x000fc00000000000 */
[----:B------:R-:W-:-:S00]  /*0a50*/  NOP ;  /* 0x0000000000007918 */ /* 0x000fc00000000000 */
[----:B------:R-:W-:-:S00]  /*0a60*/  NOP ;  /* 0x0000000000007918 */ /* 0x000fc00000000000 */
[----:B------:R-:W-:-:S00]  /*0a70*/  NOP ;  /* 0x0000000000007918 */ /* 0x000fc00000000000 */
.L_x_3:


//--------------------- .nv.shared.reserved.0     --------------------------
	.section	.nv.shared.reserved.0,"aw",@nobits
	.weak		__nv_reservedSMEM_offset_0_alias
	.size		__nv_reservedSMEM_offset_0_alias, 0, 64
	.other		__nv_reservedSMEM_offset_0_alias,@"STO_CUDA_RESERVED_SHARED STV_DEFAULT"
__nv_reservedSMEM_offset_0_alias:
	.zero		0
	.zero		64


//--------------------- .nv.constant0.Run         --------------------------
	.section	.nv.constant0.Run,"a",@progbits
	.sectionflags	@""
	.align	4
.nv.constant0.Run:
	.zero		928


//--------------------- SYMBOLS --------------------------

	.type		.nv.reservedSmem.offset0,@object
	.size		.nv.reservedSmem.offset0,0x4
